	.headerflags	@"EF_CUDA_TEXMODE_UNIFIED EF_CUDA_64BIT_ADDRESS EF_CUDA_ACCELERATORS EF_CUDA_SM90 EF_CUDA_VIRTUAL_SM(EF_CUDA_SM90)"
	.elftype	@"ET_EXEC"


//--------------------- .nv.info                  --------------------------
	.section	.nv.info,"",@"SHT_CUDA_INFO"
	.align	4


	//----- nvinfo : EIATTR_REGCOUNT
	.align		4
        /*0000*/ 	.byte	0x04, 0x2f
        /*0002*/ 	.short	(.L_1 - .L_0)
	.align		4
.L_0:
        /*0004*/ 	.word	index@(triton_poi_fused_constant_pad_nd_33)
        /*0008*/ 	.word	0x0000001e


	//----- nvinfo : EIATTR_MIN_STACK_SIZE
	.align		4
.L_1:
        /*000c*/ 	.byte	0x04, 0x12
        /*000e*/ 	.short	(.L_3 - .L_2)
	.align		4
.L_2:
        /*0010*/ 	.word	index@(triton_poi_fused_constant_pad_nd_33)
        /*0014*/ 	.word	0x00000000


	//----- nvinfo : EIATTR_FRAME_SIZE
	.align		4
.L_3:
        /*0018*/ 	.byte	0x04, 0x11
        /*001a*/ 	.short	(.L_5 - .L_4)
	.align		4
.L_4:
        /*001c*/ 	.word	index@(triton_poi_fused_constant_pad_nd_33)
        /*0020*/ 	.word	0x00000000


	//----- nvinfo : EIATTR_MIN_STACK_SIZE
	.align		4
.L_5:
        /*0024*/ 	.byte	0x04, 0x12
        /*0026*/ 	.short	(.L_7 - .L_6)
	.align		4
.L_6:
        /*0028*/ 	.word	index@(triton_poi_fused_constant_pad_nd_33)
        /*002c*/ 	.word	0x00000000
.L_7:


//--------------------- .nv.info.triton_poi_fused_constant_pad_nd_33 --------------------------
	.section	.nv.info.triton_poi_fused_constant_pad_nd_33,"",@"SHT_CUDA_INFO"
	.sectionflags	@""
	.align	4


	//----- nvinfo : EIATTR_CUDA_API_VERSION
	.align		4
        /*0000*/ 	.byte	0x04, 0x37
        /*0002*/ 	.short	(.L_9 - .L_8)
.L_8:
        /*0004*/ 	.word	0x0000007c


	//----- nvinfo : EIATTR_KPARAM_INFO
	.align		4
.L_9:
        /*0008*/ 	.byte	0x04, 0x17
        /*000a*/ 	.short	(.L_11 - .L_10)
.L_10:
        /*000c*/ 	.word	0x00000000
        /*0010*/ 	.short	0x0003
        /*0012*/ 	.short	0x0014
        /*0014*/ 	.byte	0x00, 0xf0, 0x11, 0x00


	//----- nvinfo : EIATTR_KPARAM_INFO
	.align		4
.L_11:
        /*0018*/ 	.byte	0x04, 0x17
        /*001a*/ 	.short	(.L_13 - .L_12)
.L_12:
        /*001c*/ 	.word	0x00000000
        /*0020*/ 	.short	0x0002
        /*0022*/ 	.short	0x0010
        /*0024*/ 	.byte	0x00, 0xf0, 0x11, 0x00


	//----- nvinfo : EIATTR_KPARAM_INFO
	.align		4
.L_13:
        /*0028*/ 	.byte	0x04, 0x17
        /*002a*/ 	.short	(.L_15 - .L_14)
.L_14:
        /*002c*/ 	.word	0x00000000
        /*0030*/ 	.short	0x0001
        /*0032*/ 	.short	0x0008
        /*0034*/ 	.byte	0x00, 0xf4, 0x21, 0x00


	//----- nvinfo : EIATTR_KPARAM_INFO
	.align		4
.L_15:
        /*0038*/ 	.byte	0x04, 0x17
        /*003a*/ 	.short	(.L_17 - .L_16)
.L_16:
        /*003c*/ 	.word	0x00000000
        /*0040*/ 	.short	0x0000
        /*0042*/ 	.short	0x0000
        /*0044*/ 	.byte	0x00, 0xf4, 0x21, 0x00


	//----- nvinfo : EIATTR_SPARSE_MMA_MASK
	.align		4
.L_17:
        /*0048*/ 	.byte	0x03, 0x50
        /*004a*/ 	.short	0x0000


	//----- nvinfo : EIATTR_MAXREG_COUNT
	.align		4
        /*004c*/ 	.byte	0x03, 0x1b
        /*004e*/ 	.short	0x00ff


	//----- nvinfo : EIATTR_EXIT_INSTR_OFFSETS
	.align		4
        /*0050*/ 	.byte	0x04, 0x1c
        /*0052*/ 	.short	(.L_19 - .L_18)


	//   ....[0]....
.L_18:
        /*0054*/ 	.word	0x00000680


	//   ....[1]....
        /*0058*/ 	.word	0x000006d0


	//----- nvinfo : EIATTR_REQNTID
	.align		4
.L_19:
        /*005c*/ 	.byte	0x04, 0x10
        /*005e*/ 	.short	(.L_21 - .L_20)
.L_20:
        /*0060*/ 	.word	0x00000080
        /*0064*/ 	.word	0x00000001
        /*0068*/ 	.word	0x00000001


	//----- nvinfo : EIATTR_CBANK_PARAM_SIZE
	.align		4
.L_21:
        /*006c*/ 	.byte	0x03, 0x19
        /*006e*/ 	.short	0x0018


	//----- nvinfo : EIATTR_PARAM_CBANK
	.align		4
        /*0070*/ 	.byte	0x04, 0x0a
        /*0072*/ 	.short	(.L_23 - .L_22)
	.align		4
.L_22:
        /*0074*/ 	.word	index@(.nv.constant0.triton_poi_fused_constant_pad_nd_33)
        /*0078*/ 	.short	0x0210
        /*007a*/ 	.short	0x0018


	//----- nvinfo : EIATTR_SW_WAR
	.align		4
.L_23:
        /*007c*/ 	.byte	0x04, 0x36
        /*007e*/ 	.short	(.L_25 - .L_24)
.L_24:
        /*0080*/ 	.word	0x00000008
.L_25:


//--------------------- .nv.callgraph             --------------------------
	.section	.nv.callgraph,"",@"SHT_CUDA_CALLGRAPH"
	.align	4
	.sectionentsize	8
	.align		4
        /*0000*/ 	.word	0x00000000
	.align		4
        /*0004*/ 	.word	0xffffffff
	.align		4
        /*0008*/ 	.word	0x00000000
	.align		4
        /*000c*/ 	.word	0xfffffffe
	.align		4
        /*0010*/ 	.word	0x00000000
	.align		4
        /*0014*/ 	.word	0xfffffffd
	.align		4
        /*0018*/ 	.word	0x00000000
	.align		4
        /*001c*/ 	.word	0xfffffffc


//--------------------- .text.triton_poi_fused_constant_pad_nd_33 --------------------------
	.section	.text.triton_poi_fused_constant_pad_nd_33,"ax",@progbits
	.sectionflags	@"SHF_BARRIERS=1"
	.align	128
        .global         triton_poi_fused_constant_pad_nd_33
        .type           triton_poi_fused_constant_pad_nd_33,@function
        .size           triton_poi_fused_constant_pad_nd_33,(.L_x_1 - triton_poi_fused_constant_pad_nd_33)
        .other          triton_poi_fused_constant_pad_nd_33,@"STO_CUDA_ENTRY STV_DEFAULT"
triton_poi_fused_constant_pad_nd_33:
.text.triton_poi_fused_constant_pad_nd_33:
[----:B------:R-:W0:Y:S01]  /*0000*/  LDC R1, c[0x0][0x28] ;  /* 0x00000a00ff017b82 */ /* 0x000e220000000800 */
[----:B------:R-:W1:Y:S01]  /*0010*/  S2R R0, SR_CTAID.X ;  /* 0x0000000000007919 */ /* 0x000e620000002500 */
[----:B------:R-:W-:Y:S01]  /*0020*/  CS2R R14, SRZ ;  /* 0x00000000000e7805 */ /* 0x000fe2000001ff00 */
[----:B------:R-:W-:Y:S01]  /*0030*/  ULDC.64 UR6, c[0x0][0x208] ;  /* 0x0000820000067ab9 */ /* 0x000fe20000000a00 */
[----:B------:R-:W-:Y:S01]  /*0040*/  IMAD.MOV.U32 R16, RZ, RZ, RZ ;  /* 0x000000ffff107224 */ /* 0x000fe200078e00ff */
[----:B------:R-:W2:Y:S01]  /*0050*/  S2R R5, SR_TID.X ;  /* 0x0000000000057919 */ /* 0x000ea20000002100 */
[----:B------:R-:W3:Y:S01]  /*0060*/  S2R R4, SR_CTAID.Y ;  /* 0x0000000000047919 */ /* 0x000ee20000002600 */
[----:B-1----:R-:W-:Y:S01]  /*0070*/  IMAD.SHL.U32 R0, R0, 0x20, RZ ;  /* 0x0000002000007824 */ /* 0x002fe200078e00ff */
[----:B--2---:R-:W-:-:S04]  /*0080*/  SHF.R.U32.HI R17, RZ, 0x5, R5 ;  /* 0x00000005ff117819 */ /* 0x004fc80000011605 */
[----:B------:R-:W-:Y:S01]  /*0090*/  LOP3.LUT R8, R0, 0x1f, R5, 0xf8, !PT ;  /* 0x0000001f00087812 */ /* 0x000fe200078ef805 */
[----:B---3--:R-:W-:Y:S01]  /*00a0*/  IMAD.SHL.U32 R6, R4, 0x20, RZ ;  /* 0x0000002004067824 */ /* 0x008fe200078e00ff */
[----:B------:R-:W-:-:S03]  /*00b0*/  SGXT.U32 R17, R17, 0x2 ;  /* 0x000000021111781a */ /* 0x000fc60000000000 */
[----:B------:R-:W-:-:S05]  /*00c0*/  IMAD.HI R2, R8, 0x38e38e39, RZ ;  /* 0x38e38e3908027827 */ /* 0x000fca00078e02ff */
[----:B------:R-:W-:-:S04]  /*00d0*/  SHF.R.S32.HI R3, RZ, 0x1, R2 ;  /* 0x00000001ff037819 */ /* 0x000fc80000011402 */
[----:B------:R-:W-:Y:S02]  /*00e0*/  LEA.HI R7, R2, R3, RZ, 0x1 ;  /* 0x0000000302077211 */ /* 0x000fe400078f08ff */
[----:B------:R-:W1:Y:S03]  /*00f0*/  LDC.64 R2, c[0x0][0x210] ;  /* 0x00008400ff027b82 */ /* 0x000e660000000a00 */
[----:B------:R-:W-:-:S05]  /*0100*/  IMAD R10, R7, -0x9, R8 ;  /* 0xfffffff7070a7824 */ /* 0x000fca00078e0208 */
[----:B------:R-:W-:Y:S01]  /*0110*/  ISETP.GE.AND P0, PT, R10, 0x8, PT ;  /* 0x000000080a00780c */ /* 0x000fe20003f06270 */
[----:B------:R-:W-:Y:S01]  /*0120*/  IMAD R10, R7, 0x8, R10 ;  /* 0x00000008070a7824 */ /* 0x000fe200078e020a */
[----:B------:R-:W-:Y:S02]  /*0130*/  LOP3.LUT R7, R6, R17, RZ, 0xfc, !PT ;  /* 0x0000001106077212 */ /* 0x000fe400078efcff */
[----:B------:R-:W-:-:S03]  /*0140*/  ISETP.LT.AND P0, PT, R8, 0x48, !P0 ;  /* 0x000000480800780c */ /* 0x000fc60004701270 */
[----:B------:R-:W-:Y:S01]  /*0150*/  IMAD R9, R7, 0x40, R10 ;  /* 0x0000004007097824 */ /* 0x000fe200078e020a */
[----:B------:R-:W-:Y:S01]  /*0160*/  HFMA2.MMA R26, -RZ, RZ, 0, 0 ;  /* 0x00000000ff1a7435 */ /* 0x000fe200000001ff */
[----:B------:R-:W-:Y:S02]  /*0170*/  IMAD.MOV.U32 R7, RZ, RZ, RZ ;  /* 0x000000ffff077224 */ /* 0x000fe400078e00ff */
[C---:B------:R-:W-:Y:S02]  /*0180*/  VIADD R19, R9.reuse, 0x100 ;  /* 0x0000010009137836 */ /* 0x040fe40000000000 */
[C---:B------:R-:W-:Y:S02]  /*0190*/  VIADD R21, R9.reuse, 0x200 ;  /* 0x0000020009157836 */ /* 0x040fe40000000000 */
[----:B------:R-:W-:Y:S02]  /*01a0*/  VIADD R23, R9, 0x300 ;  /* 0x0000030009177836 */ /* 0x000fe40000000000 */
[----:B-1----:R-:W-:-:S04]  /*01b0*/  IMAD.WIDE R18, R19, 0x4, R2 ;  /* 0x0000000413127825 */ /* 0x002fc800078e0202 */
[--C-:B------:R-:W-:Y:S01]  /*01c0*/  IMAD.WIDE R20, R21, 0x4, R2.reuse ;  /* 0x0000000415147825 */ /* 0x100fe200078e0202 */
[----:B------:R1:W2:Y:S03]  /*01d0*/  @P0 LDG.E.EL R15, desc[UR6][R18.64] ;  /* 0x00000006120f0981 */ /* 0x0002a6000c2e1900 */
[C---:B------:R-:W-:Y:S01]  /*01e0*/  VIADD R25, R9.reuse, 0x400 ;  /* 0x0000040009197836 */ /* 0x040fe20000000000 */
[----:B------:R3:W4:Y:S01]  /*01f0*/  @P0 LDG.E.EL R14, desc[UR6][R20.64] ;  /* 0x00000006140e0981 */ /* 0x000722000c2e1900 */
[C---:B------:R-:W-:Y:S02]  /*0200*/  VIADD R11, R9.reuse, 0x500 ;  /* 0x00000500090b7836 */ /* 0x040fe40000000000 */
[C---:B------:R-:W-:Y:S02]  /*0210*/  VIADD R13, R9.reuse, 0x600 ;  /* 0x00000600090d7836 */ /* 0x040fe40000000000 */
[----:B------:R-:W-:Y:S01]  /*0220*/  VIADD R27, R9, 0x700 ;  /* 0x00000700091b7836 */ /* 0x000fe20000000000 */
[----:B-1----:R-:W-:Y:S01]  /*0230*/  CS2R R18, SRZ ;  /* 0x0000000000127805 */ /* 0x002fe2000001ff00 */
[----:B------:R-:W-:-:S04]  /*0240*/  IMAD.WIDE R22, R23, 0x4, R2 ;  /* 0x0000000417167825 */ /* 0x000fc800078e0202 */
[--C-:B------:R-:W-:Y:S01]  /*0250*/  IMAD.WIDE R24, R25, 0x4, R2.reuse ;  /* 0x0000000419187825 */ /* 0x100fe200078e0202 */
[----:B------:R1:W5:Y:S03]  /*0260*/  @P0 LDG.E.EL R16, desc[UR6][R22.64] ;  /* 0x0000000616100981 */ /* 0x000366000c2e1900 */
[--C-:B------:R-:W-:Y:S01]  /*0270*/  IMAD.WIDE R8, R9, 0x4, R2.reuse ;  /* 0x0000000409087825 */ /* 0x100fe200078e0202 */
[----:B------:R-:W5:Y:S03]  /*0280*/  @P0 LDG.E.EL R7, desc[UR6][R24.64] ;  /* 0x0000000618070981 */ /* 0x000f66000c2e1900 */
[--C-:B------:R-:W-:Y:S01]  /*0290*/  IMAD.WIDE R10, R11, 0x4, R2.reuse ;  /* 0x000000040b0a7825 */ /* 0x100fe200078e0202 */
[----:B------:R-:W5:Y:S03]  /*02a0*/  @P0 LDG.E.EL R18, desc[UR6][R8.64] ;  /* 0x0000000608120981 */ /* 0x000f66000c2e1900 */
[----:B------:R-:W-:Y:S01]  /*02b0*/  IMAD.WIDE R12, R13, 0x4, R2 ;  /* 0x000000040d0c7825 */ /* 0x000fe200078e0202 */
[----:B------:R-:W5:Y:S03]  /*02c0*/  @P0 LDG.E.EL R26, desc[UR6][R10.64] ;  /* 0x000000060a1a0981 */ /* 0x000f66000c2e1900 */
[----:B---3--:R-:W-:-:S02]  /*02d0*/  IMAD.MOV.U32 R20, RZ, RZ, RZ ;  /* 0x000000ffff147224 */ /* 0x008fc400078e00ff */
[----:B------:R-:W-:-:S04]  /*02e0*/  IMAD.WIDE R2, R27, 0x4, R2 ;  /* 0x000000041b027825 */ /* 0x000fc800078e0202 */
[----:B------:R-:W3:Y:S04]  /*02f0*/  @P0 LDG.E.EL R20, desc[UR6][R12.64] ;  /* 0x000000060c140981 */ /* 0x000ee8000c2e1900 */
[----:B------:R1:W3:Y:S01]  /*0300*/  @P0 LDG.E.EL R19, desc[UR6][R2.64] ;  /* 0x0000000602130981 */ /* 0x0002e2000c2e1900 */
[----:B------:R-:W1:Y:S01]  /*0310*/  S2UR UR5, SR_CgaCtaId ;  /* 0x00000000000579c3 */ /* 0x000e620000008800 */
[----:B------:R-:W-:Y:S01]  /*0320*/  IMAD.SHL.U32 R21, R5, 0x20, RZ ;  /* 0x0000002005157824 */ /* 0x000fe200078e00ff */
[----:B------:R-:W-:-:S04]  /*0330*/  UMOV UR4, 0x400 ;  /* 0x0000040000047882 */ /* 0x000fc80000000000 */
[----:B-1----:R-:W-:-:S04]  /*0340*/  LOP3.LUT R22, R21, 0x3e0, RZ, 0xc0, !PT ;  /* 0x000003e015167812 */ /* 0x002fc800078ec0ff */
[----:B------:R-:W-:Y:S01]  /*0350*/  LOP3.LUT R17, R22, R17, RZ, 0xfc, !PT ;  /* 0x0000001116117212 */ /* 0x000fe200078efcff */
[----:B0-----:R-:W-:-:S06]  /*0360*/  UPRMT UR4, UR5, 0x654, UR4 ;  /* 0x0000065405047896 */ /* 0x001fcc0008000004 */
[----:B------:R-:W-:-:S05]  /*0370*/  LEA.HI R22, R22, UR4, RZ, 0x1f ;  /* 0x0000000416167c11 */ /* 0x000fca000f8ff8ff */
[----:B------:R-:W-:Y:S02]  /*0380*/  IMAD R22, R17, 0x4, R22 ;  /* 0x0000000411167824 */ /* 0x000fe400078e0216 */
[C---:B------:R-:W-:Y:S02]  /*0390*/  IMAD.SHL.U32 R2, R5.reuse, 0x2, RZ ;  /* 0x0000000205027824 */ /* 0x040fe400078e00ff */
[----:B------:R-:W-:-:S03]  /*03a0*/  IMAD.SHL.U32 R3, R5, 0x4, RZ ;  /* 0x0000000405037824 */ /* 0x000fc600078e00ff */
[----:B------:R-:W-:-:S05]  /*03b0*/  LOP3.LUT R2, R2, 0xf0, RZ, 0xc0, !PT ;  /* 0x000000f002027812 */ /* 0x000fca00078ec0ff */
[----:B------:R-:W-:Y:S01]  /*03c0*/  VIADD R2, R2, UR4 ;  /* 0x0000000402027c36 */ /* 0x000fe20008000000 */
[----:B------:R-:W-:Y:S02]  /*03d0*/  SHF.R.S32.HI R4, RZ, 0x1a, R4 ;  /* 0x0000001aff047819 */ /* 0x000fe40000011404 */
[----:B------:R-:W-:Y:S02]  /*03e0*/  LOP3.LUT R6, R6, 0x1c, R3, 0xf8, !PT ;  /* 0x0000001c06067812 */ /* 0x000fe400078ef803 */
[----:B------:R-:W-:-:S04]  /*03f0*/  SHF.R.U32.HI R5, RZ, 0x3, R5 ;  /* 0x00000003ff057819 */ /* 0x000fc80000011605 */
[----:B------:R-:W-:-:S04]  /*0400*/  SGXT.U32 R5, R5, 0x4 ;  /* 0x000000040505781a */ /* 0x000fc80000000000 */
[----:B------:R-:W-:-:S04]  /*0410*/  LOP3.LUT R5, R0, R5, RZ, 0xfc, !PT ;  /* 0x0000000500057212 */ /* 0x000fc800078efcff */
[C---:B------:R-:W-:Y:S02]  /*0420*/  LOP3.LUT R0, R5.reuse, 0x10, RZ, 0xfc, !PT ;  /* 0x0000001005007812 */ /* 0x040fe400078efcff */
[----:B------:R-:W-:Y:S02]  /*0430*/  ISETP.GE.AND P1, PT, R5, 0x51, PT ;  /* 0x000000510500780c */ /* 0x000fe40003f26270 */
[----:B--2---:R-:W-:Y:S02]  /*0440*/  SEL R15, R15, RZ, P0 ;  /* 0x000000ff0f0f7207 */ /* 0x004fe40000000000 */
[----:B----4-:R-:W-:-:S03]  /*0450*/  SEL R9, R14, RZ, P0 ;  /* 0x000000ff0e097207 */ /* 0x010fc60000000000 */
[----:B------:R0:W-:Y:S04]  /*0460*/  STS [R22+0x10], R15 ;  /* 0x0000100f16007388 */ /* 0x0001e80000000800 */
[----:B------:R-:W-:Y:S01]  /*0470*/  STS [R22+0x20], R9 ;  /* 0x0000200916007388 */ /* 0x000fe20000000800 */
[----:B-----5:R-:W-:Y:S02]  /*0480*/  SEL R11, R16, RZ, P0 ;  /* 0x000000ff100b7207 */ /* 0x020fe40000000000 */
[----:B------:R-:W-:Y:S02]  /*0490*/  SEL R13, R7, RZ, P0 ;  /* 0x000000ff070d7207 */ /* 0x000fe40000000000 */
[----:B0-----:R-:W-:Y:S02]  /*04a0*/  SEL R15, R18, RZ, P0 ;  /* 0x000000ff120f7207 */ /* 0x001fe40000000000 */
[----:B------:R-:W-:Y:S01]  /*04b0*/  SEL R17, R26, RZ, P0 ;  /* 0x000000ff1a117207 */ /* 0x000fe20000000000 */
[----:B------:R-:W-:Y:S01]  /*04c0*/  STS [R22+0x30], R11 ;  /* 0x0000300b16007388 */ /* 0x000fe20000000800 */
[----:B---3--:R-:W-:-:S02]  /*04d0*/  SEL R21, R20, RZ, P0 ;  /* 0x000000ff14157207 */ /* 0x008fc40000000000 */
[----:B------:R-:W-:Y:S01]  /*04e0*/  SEL R19, R19, RZ, P0 ;  /* 0x000000ff13137207 */ /* 0x000fe20000000000 */
[----:B------:R0:W-:Y:S04]  /*04f0*/  STS [R22+0x40], R13 ;  /* 0x0000400d16007388 */ /* 0x0001e80000000800 */
[----:B------:R-:W-:Y:S04]  /*0500*/  STS [R22+0x50], R17 ;  /* 0x0000501116007388 */ /* 0x000fe80000000800 */
[----:B------:R-:W-:Y:S04]  /*0510*/  STS [R22+0x60], R21 ;  /* 0x0000601516007388 */ /* 0x000fe80000000800 */
[----:B------:R-:W-:Y:S04]  /*0520*/  STS [R22], R15 ;  /* 0x0000000f16007388 */ /* 0x000fe80000000800 */
[----:B------:R-:W-:Y:S01]  /*0530*/  STS [R22+0x70], R19 ;  /* 0x0000701316007388 */ /* 0x000fe20000000800 */
[----:B------:R-:W-:-:S04]  /*0540*/  LOP3.LUT R7, R3, 0x1fc, RZ, 0xc0, !PT ;  /* 0x000001fc03077812 */ /* 0x000fc800078ec0ff */
[----:B------:R-:W-:Y:S01]  /*0550*/  LEA R8, R7, R2, 0x2 ;  /* 0x0000000207087211 */ /* 0x000fe200078e10ff */
[----:B------:R-:W-:Y:S01]  /*0560*/  BAR.SYNC.DEFER_BLOCKING 0x0 ;  /* 0x0000000000007b1d */ /* 0x000fe20000010000 */
[----:B------:R-:W-:-:S04]  /*0570*/  SGXT R3, R4, 0x1 ;  /* 0x000000010403781a */ /* 0x000fc80000000200 */
[----:B------:R-:W-:-:S03]  /*0580*/  LEA.HI R4, R3, R6, RZ, 0x8 ;  /* 0x0000000603047211 */ /* 0x000fc600078f40ff */
[----:B------:R-:W1:Y:S01]  /*0590*/  LDC.64 R2, c[0x0][0x218] ;  /* 0x00008600ff027b82 */ /* 0x000e620000000a00 */
[----:B------:R-:W2:Y:S01]  /*05a0*/  LDS.128 R8, [R8] ;  /* 0x0000000008087984 */ /* 0x000ea20000000c00 */
[----:B0-----:R-:W-:Y:S02]  /*05b0*/  LOP3.LUT R13, R4, 0xffffff00, RZ, 0xc0, !PT ;  /* 0xffffff00040d7812 */ /* 0x001fe400078ec0ff */
[----:B------:R-:W-:-:S03]  /*05c0*/  SHF.R.S32.HI R4, RZ, 0x8, R4 ;  /* 0x00000008ff047819 */ /* 0x000fc60000011404 */
[----:B------:R-:W-:Y:S01]  /*05d0*/  IMAD.IADD R13, R6, 0x1, -R13 ;  /* 0x00000001060d7824 */ /* 0x000fe200078e0a0d */
[----:B------:R-:W-:Y:S02]  /*05e0*/  LOP3.LUT R6, R7, 0x200, RZ, 0xfc, !PT ;  /* 0x0000020007067812 */ /* 0x000fe400078efcff */
[----:B------:R-:W-:Y:S01]  /*05f0*/  ISETP.GE.AND P0, PT, R0, 0x51, PT ;  /* 0x000000510000780c */ /* 0x000fe20003f06270 */
[----:B------:R-:W-:Y:S01]  /*0600*/  IMAD R13, R4, 0x5100, R13 ;  /* 0x00005100040d7824 */ /* 0x000fe200078e020d */
[----:B------:R-:W-:-:S03]  /*0610*/  SHF.R.U32.HI R6, RZ, 0x1, R6 ;  /* 0x00000001ff067819 */ /* 0x000fc60000011606 */
[----:B------:R-:W-:Y:S01]  /*0620*/  IMAD R5, R5, 0x100, R13 ;  /* 0x0000010005057824 */ /* 0x000fe200078e020d */
[----:B------:R-:W-:-:S03]  /*0630*/  LOP3.LUT R6, R6, 0x1f0, RZ, 0xc0, !PT ;  /* 0x000001f006067812 */ /* 0x000fc600078ec0ff */
[----:B-1----:R-:W-:-:S04]  /*0640*/  IMAD.WIDE R4, R5, 0x4, R2 ;  /* 0x0000000405047825 */ /* 0x002fc800078e0202 */
[----:B------:R-:W-:-:S04]  /*0650*/  VIADD R6, R6, UR4 ;  /* 0x0000000406067c36 */ /* 0x000fc80008000000 */
[----:B------:R-:W-:Y:S01]  /*0660*/  IMAD R6, R7, 0x4, R6 ;  /* 0x0000000407067824 */ /* 0x000fe200078e0206 */
[----:B--2---:R0:W-:Y:S02]  /*0670*/  @!P1 STG.E.128 desc[UR6][R4.64], R8 ;  /* 0x0000000804009986 */ /* 0x0041e4000c101d06 */
[----:B0-----:R-:W-:Y:S05]  /*0680*/  @P0 EXIT ;  /* 0x000000000000094d */ /* 0x001fea0003800000 */
[----:B0-----:R-:W0:Y:S01]  /*0690*/  LDS.128 R4, [R6+0x800] ;  /* 0x0008000006047984 */ /* 0x001e220000000c00 */
[----:B------:R-:W-:-:S04]  /*06a0*/  IMAD R13, R0, 0x100, R13 ;  /* 0x00000100000d7824 */ /* 0x000fc800078e020d */
[----:B------:R-:W-:-:S05]  /*06b0*/  IMAD.WIDE R2, R13, 0x4, R2 ;  /* 0x000000040d027825 */ /* 0x000fca00078e0202 */
[----:B0-----:R-:W-:Y:S01]  /*06c0*/  STG.E.128 desc[UR6][R2.64], R4 ;  /* 0x0000000402007986 */ /* 0x001fe2000c101d06 */
[----:B------:R-:W-:Y:S05]  /*06d0*/  EXIT ;  /* 0x000000000000794d */ /* 0x000fea0003800000 */
.L_x_0:
[----:B------:R-:W-:-:S00]  /*06e0*/  BRA `(.L_x_0) ;  /* 0xfffffffc00fc7947 */ /* 0x000fc0000383ffff */
[----:B------:R-:W-:-:S00]  /*06f0*/  NOP ;  /* 0x0000000000007918 */ /* 0x000fc00000000000 */
        /* <DEDUP_REMOVED lines=8> */
.L_x_1:


//--------------------- .nv.shared.triton_poi_fused_constant_pad_nd_33 --------------------------
	.section	.nv.shared.triton_poi_fused_constant_pad_nd_33,"aw",@nobits
	.sectionflags	@""
	.align	16
	.zero		1024


//--------------------- .nv.constant0.triton_poi_fused_constant_pad_nd_33 --------------------------
	.section	.nv.constant0.triton_poi_fused_constant_pad_nd_33,"a",@progbits
	.sectionflags	@""
	.align	4
.nv.constant0.triton_poi_fused_constant_pad_nd_33:
	.zero		552
